	.headerflags	@"EF_CUDA_TEXMODE_UNIFIED EF_CUDA_64BIT_ADDRESS EF_CUDA_ACCELERATORS EF_CUDA_SM90 EF_CUDA_VIRTUAL_SM(EF_CUDA_SM90)"
	.elftype	@"ET_EXEC"


//--------------------- .nv.info                  --------------------------
	.section	.nv.info,"",@"SHT_CUDA_INFO"
	.align	4


	//----- nvinfo : EIATTR_REGCOUNT
	.align		4
        /*0000*/ 	.byte	0x04, 0x2f
        /*0002*/ 	.short	(.L_1 - .L_0)
	.align		4
.L_0:
        /*0004*/ 	.word	index@(triton_poi_fused_add_clamp_31)
        /*0008*/ 	.word	0x00000008


	//----- nvinfo : EIATTR_MIN_STACK_SIZE
	.align		4
.L_1:
        /*000c*/ 	.byte	0x04, 0x12
        /*000e*/ 	.short	(.L_3 - .L_2)
	.align		4
.L_2:
        /*0010*/ 	.word	index@(triton_poi_fused_add_clamp_31)
        /*0014*/ 	.word	0x00000000


	//----- nvinfo : EIATTR_FRAME_SIZE
	.align		4
.L_3:
        /*0018*/ 	.byte	0x04, 0x11
        /*001a*/ 	.short	(.L_5 - .L_4)
	.align		4
.L_4:
        /*001c*/ 	.word	index@(triton_poi_fused_add_clamp_31)
        /*0020*/ 	.word	0x00000000


	//----- nvinfo : EIATTR_MIN_STACK_SIZE
	.align		4
.L_5:
        /*0024*/ 	.byte	0x04, 0x12
        /*0026*/ 	.short	(.L_7 - .L_6)
	.align		4
.L_6:
        /*0028*/ 	.word	index@(triton_poi_fused_add_clamp_31)
        /*002c*/ 	.word	0x00000000
.L_7:


//--------------------- .nv.info.triton_poi_fused_add_clamp_31 --------------------------
	.section	.nv.info.triton_poi_fused_add_clamp_31,"",@"SHT_CUDA_INFO"
	.sectionflags	@""
	.align	4


	//----- nvinfo : EIATTR_CUDA_API_VERSION
	.align		4
        /*0000*/ 	.byte	0x04, 0x37
        /*0002*/ 	.short	(.L_9 - .L_8)
.L_8:
        /*0004*/ 	.word	0x0000007c


	//----- nvinfo : EIATTR_KPARAM_INFO
	.align		4
.L_9:
        /*0008*/ 	.byte	0x04, 0x17
        /*000a*/ 	.short	(.L_11 - .L_10)
.L_10:
        /*000c*/ 	.word	0x00000000
        /*0010*/ 	.short	0x0001
        /*0012*/ 	.short	0x0008
        /*0014*/ 	.byte	0x00, 0xf0, 0x11, 0x00


	//----- nvinfo : EIATTR_KPARAM_INFO
	.align		4
.L_11:
        /*0018*/ 	.byte	0x04, 0x17
        /*001a*/ 	.short	(.L_13 - .L_12)
.L_12:
        /*001c*/ 	.word	0x00000000
        /*0020*/ 	.short	0x0000
        /*0022*/ 	.short	0x0000
        /*0024*/ 	.byte	0x00, 0xf4, 0x21, 0x00


	//----- nvinfo : EIATTR_SPARSE_MMA_MASK
	.align		4
.L_13:
        /*0028*/ 	.byte	0x03, 0x50
        /*002a*/ 	.short	0x0000


	//----- nvinfo : EIATTR_MAXREG_COUNT
	.align		4
        /*002c*/ 	.byte	0x03, 0x1b
        /*002e*/ 	.short	0x00ff


	//----- nvinfo : EIATTR_EXIT_INSTR_OFFSETS
	.align		4
        /*0030*/ 	.byte	0x04, 0x1c
        /*0032*/ 	.short	(.L_15 - .L_14)


	//   ....[0]....
.L_14:
        /*0034*/ 	.word	0x00000120


	//   ....[1]....
        /*0038*/ 	.word	0x00000150


	//----- nvinfo : EIATTR_REQNTID
	.align		4
.L_15:
        /*003c*/ 	.byte	0x04, 0x10
        /*003e*/ 	.short	(.L_17 - .L_16)
.L_16:
        /*0040*/ 	.word	0x00000020
        /*0044*/ 	.word	0x00000001
        /*0048*/ 	.word	0x00000001


	//----- nvinfo : EIATTR_CBANK_PARAM_SIZE
	.align		4
.L_17:
        /*004c*/ 	.byte	0x03, 0x19
        /*004e*/ 	.short	0x000c


	//----- nvinfo : EIATTR_PARAM_CBANK
	.align		4
        /*0050*/ 	.byte	0x04, 0x0a
        /*0052*/ 	.short	(.L_19 - .L_18)
	.align		4
.L_18:
        /*0054*/ 	.word	index@(.nv.constant0.triton_poi_fused_add_clamp_31)
        /*0058*/ 	.short	0x0210
        /*005a*/ 	.short	0x000c


	//----- nvinfo : EIATTR_SW_WAR
	.align		4
.L_19:
        /*005c*/ 	.byte	0x04, 0x36
        /*005e*/ 	.short	(.L_21 - .L_20)
.L_20:
        /*0060*/ 	.word	0x00000008
.L_21:


//--------------------- .nv.callgraph             --------------------------
	.section	.nv.callgraph,"",@"SHT_CUDA_CALLGRAPH"
	.align	4
	.sectionentsize	8
	.align		4
        /*0000*/ 	.word	0x00000000
	.align		4
        /*0004*/ 	.word	0xffffffff
	.align		4
        /*0008*/ 	.word	0x00000000
	.align		4
        /*000c*/ 	.word	0xfffffffe
	.align		4
        /*0010*/ 	.word	0x00000000
	.align		4
        /*0014*/ 	.word	0xfffffffd
	.align		4
        /*0018*/ 	.word	0x00000000
	.align		4
        /*001c*/ 	.word	0xfffffffc


//--------------------- .text.triton_poi_fused_add_clamp_31 --------------------------
	.section	.text.triton_poi_fused_add_clamp_31,"ax",@progbits
	.align	128
        .global         triton_poi_fused_add_clamp_31
        .type           triton_poi_fused_add_clamp_31,@function
        .size           triton_poi_fused_add_clamp_31,(.L_x_1 - triton_poi_fused_add_clamp_31)
        .other          triton_poi_fused_add_clamp_31,@"STO_CUDA_ENTRY STV_DEFAULT"
triton_poi_fused_add_clamp_31:
.text.triton_poi_fused_add_clamp_31:
[----:B------:R-:W0:Y:S02]  /*0000*/  LDC R1, c[0x0][0x28] ;  /* 0x00000a00ff017b82 */ /* 0x000e240000000800 */
[----:B------:R-:W1:Y:S01]  /*0010*/  S2R R2, SR_TID.X ;  /* 0x0000000000027919 */ /* 0x000e620000002100 */
[----:B------:R-:W-:Y:S01]  /*0020*/  IMAD.MOV.U32 R5, RZ, RZ, 0x3fc00000 ;  /* 0x3fc00000ff057424 */ /* 0x000fe200078e00ff */
[----:B------:R-:W2:Y:S01]  /*0030*/  S2R R3, SR_CTAID.X ;  /* 0x0000000000037919 */ /* 0x000ea20000002500 */
[C---:B-1----:R-:W-:Y:S02]  /*0040*/  LOP3.LUT R0, R2.reuse, 0x1, RZ, 0xc0, !PT ;  /* 0x0000000102007812 */ /* 0x042fe400078ec0ff */
[----:B------:R-:W-:-:S03]  /*0050*/  LOP3.LUT P0, RZ, R2, 0x1e, RZ, 0xc0, !PT ;  /* 0x0000001e02ff7812 */ /* 0x000fc6000780c0ff */
[----:B--2---:R-:W-:-:S05]  /*0060*/  IMAD R3, R3, 0x2, R0 ;  /* 0x0000000203037824 */ /* 0x004fca00078e0200 */
[----:B------:R-:W-:Y:S02]  /*0070*/  I2FP.F32.S32 R0, R3 ;  /* 0x0000000300007245 */ /* 0x000fe40000201400 */
[----:B------:R-:W-:-:S03]  /*0080*/  ISETP.LT.AND P0, PT, R3, 0x2, !P0 ;  /* 0x000000020300780c */ /* 0x000fc60004701270 */
[----:B------:R-:W-:-:S04]  /*0090*/  FADD R0, R0, 0.5 ;  /* 0x3f00000000007421 */ /* 0x000fc80000000000 */
[----:B------:R-:W-:Y:S02]  /*00a0*/  FFMA R0, R0, R5, -0.5 ;  /* 0xbf00000000007423 */ /* 0x000fe40000000005 */
[----:B------:R-:W1:Y:S03]  /*00b0*/  LDC.64 R4, c[0x0][0x210] ;  /* 0x00008400ff047b82 */ /* 0x000e660000000a00 */
[----:B------:R-:W-:-:S06]  /*00c0*/  FMNMX R0, RZ, R0, !PT ;  /* 0x00000000ff007209 */ /* 0x000fcc0007800000 */
[----:B------:R-:W2:Y:S02]  /*00d0*/  F2I.TRUNC.NTZ R0, R0 ;  /* 0x0000000000007305 */ /* 0x000ea4000020f100 */
[----:B--2---:R-:W-:Y:S01]  /*00e0*/  VIMNMX R2, R0, 0x1, PT ;  /* 0x0000000100027848 */ /* 0x004fe20003fe0100 */
[----:B-1----:R-:W-:-:S04]  /*00f0*/  IMAD.WIDE R4, R3, 0x8, R4 ;  /* 0x0000000803047825 */ /* 0x002fc800078e0204 */
[----:B------:R-:W-:-:S05]  /*0100*/  VIADD R2, R2, 0x1 ;  /* 0x0000000102027836 */ /* 0x000fca0000000000 */
[----:B------:R-:W-:Y:S01]  /*0110*/  SHF.R.S32.HI R3, RZ, 0x1f, R2 ;  /* 0x0000001fff037819 */ /* 0x000fe20000011402 */
[----:B------:R-:W-:Y:S06]  /*0120*/  @!P0 EXIT ;  /* 0x000000000000894d */ /* 0x000fec0003800000 */
[----:B------:R-:W-:Y:S02]  /*0130*/  ULDC.64 UR4, c[0x0][0x208] ;  /* 0x0000820000047ab9 */ /* 0x000fe40000000a00 */
[----:B------:R-:W-:Y:S01]  /*0140*/  STG.E.64 desc[UR4][R4.64], R2 ;  /* 0x0000000204007986 */ /* 0x000fe2000c101b04 */
[----:B------:R-:W-:Y:S05]  /*0150*/  EXIT ;  /* 0x000000000000794d */ /* 0x000fea0003800000 */
.L_x_0:
[----:B------:R-:W-:-:S00]  /*0160*/  BRA `(.L_x_0) ;  /* 0xfffffffc00fc7947 */ /* 0x000fc0000383ffff */
[----:B------:R-:W-:-:S00]  /*0170*/  NOP ;  /* 0x0000000000007918 */ /* 0x000fc00000000000 */
        /* <DEDUP_REMOVED lines=8> */
.L_x_1:


//--------------------- .nv.constant0.triton_poi_fused_add_clamp_31 --------------------------
	.section	.nv.constant0.triton_poi_fused_add_clamp_31,"a",@progbits
	.sectionflags	@""
	.align	4
.nv.constant0.triton_poi_fused_add_clamp_31:
	.zero		540
